//
// Generated by NVIDIA NVVM Compiler
//
// Compiler Build ID: CL-36424714
// Cuda compilation tools, release 13.0, V13.0.88
// Based on NVVM 20.0.0
//

.version 9.0
.target sm_100
.address_size 64

	// .globl	_Z13ComputeThetasPdS_S_S_

.visible .entry _Z13ComputeThetasPdS_S_S_(
	.param .u64 .ptr .align 1 _Z13ComputeThetasPdS_S_S__param_0,
	.param .u64 .ptr .align 1 _Z13ComputeThetasPdS_S_S__param_1,
	.param .u64 .ptr .align 1 _Z13ComputeThetasPdS_S_S__param_2,
	.param .u64 .ptr .align 1 _Z13ComputeThetasPdS_S_S__param_3
)
{
	.reg .pred 	%p<2>;
	.reg .b32 	%r<6>;
	.reg .b64 	%rd<22>;
	.reg .b64 	%fd<66>;

	ld.param.u64 	%rd9, [_Z13ComputeThetasPdS_S_S__param_0];
	ld.param.u64 	%rd10, [_Z13ComputeThetasPdS_S_S__param_1];
	ld.param.u64 	%rd11, [_Z13ComputeThetasPdS_S_S__param_2];
	ld.param.u64 	%rd8, [_Z13ComputeThetasPdS_S_S__param_3];
	cvta.to.global.u64 	%rd12, %rd9;
	cvta.to.global.u64 	%rd13, %rd10;
	cvta.to.global.u64 	%rd1, %rd11;
	mov.u32 	%r1, %tid.x;
	ld.global.f64 	%fd1, [%rd1];
	ld.global.f64 	%fd2, [%rd1+8];
	ld.global.f64 	%fd3, [%rd1+16];
	ld.global.f64 	%fd4, [%rd1+24];
	ld.global.f64 	%fd5, [%rd1+32];
	ld.global.f64 	%fd6, [%rd1+40];
	ld.global.f64 	%fd7, [%rd1+48];
	ld.global.f64 	%fd8, [%rd1+56];
	ld.global.f64 	%fd9, [%rd1+64];
	ld.global.f64 	%fd10, [%rd1+72];
	add.s64 	%rd21, %rd12, 80;
	add.s64 	%rd20, %rd13, 8;
	mov.f64 	%fd65, 0d0000000000000000;
	mov.b32 	%r5, 0;
	mul.wide.u32 	%rd14, %r1, 8;
$L__BB0_1:
	ld.global.f64 	%fd14, [%rd21+-80];
	fma.rn.f64 	%fd15, %fd14, %fd1, 0d0000000000000000;
	ld.global.f64 	%fd16, [%rd21+-72];
	fma.rn.f64 	%fd17, %fd16, %fd2, %fd15;
	ld.global.f64 	%fd18, [%rd21+-64];
	fma.rn.f64 	%fd19, %fd18, %fd3, %fd17;
	ld.global.f64 	%fd20, [%rd21+-56];
	fma.rn.f64 	%fd21, %fd20, %fd4, %fd19;
	ld.global.f64 	%fd22, [%rd21+-48];
	fma.rn.f64 	%fd23, %fd22, %fd5, %fd21;
	ld.global.f64 	%fd24, [%rd21+-40];
	fma.rn.f64 	%fd25, %fd24, %fd6, %fd23;
	ld.global.f64 	%fd26, [%rd21+-32];
	fma.rn.f64 	%fd27, %fd26, %fd7, %fd25;
	ld.global.f64 	%fd28, [%rd21+-24];
	fma.rn.f64 	%fd29, %fd28, %fd8, %fd27;
	ld.global.f64 	%fd30, [%rd21+-16];
	fma.rn.f64 	%fd31, %fd30, %fd9, %fd29;
	ld.global.f64 	%fd32, [%rd21+-8];
	fma.rn.f64 	%fd33, %fd32, %fd10, %fd31;
	ld.global.f64 	%fd34, [%rd20+-8];
	sub.f64 	%fd35, %fd33, %fd34;
	add.s64 	%rd15, %rd21, %rd14;
	ld.global.f64 	%fd36, [%rd15+-80];
	fma.rn.f64 	%fd37, %fd35, %fd36, %fd65;
	ld.global.f64 	%fd38, [%rd21];
	fma.rn.f64 	%fd39, %fd38, %fd1, 0d0000000000000000;
	ld.global.f64 	%fd40, [%rd21+8];
	fma.rn.f64 	%fd41, %fd40, %fd2, %fd39;
	ld.global.f64 	%fd42, [%rd21+16];
	fma.rn.f64 	%fd43, %fd42, %fd3, %fd41;
	ld.global.f64 	%fd44, [%rd21+24];
	fma.rn.f64 	%fd45, %fd44, %fd4, %fd43;
	ld.global.f64 	%fd46, [%rd21+32];
	fma.rn.f64 	%fd47, %fd46, %fd5, %fd45;
	ld.global.f64 	%fd48, [%rd21+40];
	fma.rn.f64 	%fd49, %fd48, %fd6, %fd47;
	ld.global.f64 	%fd50, [%rd21+48];
	fma.rn.f64 	%fd51, %fd50, %fd7, %fd49;
	ld.global.f64 	%fd52, [%rd21+56];
	fma.rn.f64 	%fd53, %fd52, %fd8, %fd51;
	ld.global.f64 	%fd54, [%rd21+64];
	fma.rn.f64 	%fd55, %fd54, %fd9, %fd53;
	ld.global.f64 	%fd56, [%rd21+72];
	fma.rn.f64 	%fd57, %fd56, %fd10, %fd55;
	ld.global.f64 	%fd58, [%rd20];
	sub.f64 	%fd59, %fd57, %fd58;
	ld.global.f64 	%fd60, [%rd15];
	fma.rn.f64 	%fd65, %fd59, %fd60, %fd37;
	add.s32 	%r5, %r5, 2;
	add.s64 	%rd21, %rd21, 160;
	add.s64 	%rd20, %rd20, 16;
	setp.ne.s32 	%p1, %r5, 1000;
	@%p1 bra 	$L__BB0_1;
	cvta.to.global.u64 	%rd16, %rd8;
	mul.wide.u32 	%rd17, %r1, 8;
	add.s64 	%rd18, %rd1, %rd17;
	ld.global.f64 	%fd61, [%rd18];
	mul.f64 	%fd62, %fd65, 0dBFB999999999999A;
	div.rn.f64 	%fd63, %fd62, 0d408F400000000000;
	add.f64 	%fd64, %fd61, %fd63;
	add.s64 	%rd19, %rd16, %rd17;
	st.global.f64 	[%rd19], %fd64;
	ret;

}


// ===== COMPILED SASS (sm_100) =====

	.target	sm_100

	.elftype	@"ET_EXEC"


//--------------------- .note.nv.tkinfo           --------------------------
	.section	.note.nv.tkinfo,"",@"SHT_NOTE"
	.sectionflags	@"SHF_NOTE_NV_TKINFO"
	.tkinfo
        /*0018*/ 	.word	0x00000002
        /*0030*/ 	.string	""
        /*0030*/ 	.string	"ptxas"
        /*0030*/ 	.string	"Cuda compilation tools, release 13.0, V13.0.88"
        /*0030*/ 	.string	"Build cuda_13.0.r13.0/compiler.36424714_0"
        /*0030*/ 	.string	"-arch sm_100 -m 64 "



//--------------------- .note.nv.cuinfo           --------------------------
	.section	.note.nv.cuinfo,"",@"SHT_NOTE"
	.sectionflags	@"SHF_NOTE_NV_CUINFO"
        /*0018*/ 	.short	0x0002
        /*001a*/ 	.short	0x0064
        /*001c*/ 	.short	0x0082
	.zero		2


//--------------------- .nv.info                  --------------------------
	.section	.nv.info,"",@"SHT_CUDA_INFO"
	.align	4


	//----- nvinfo : EIATTR_REGCOUNT
	.align		4
        /*0000*/ 	.byte	0x04, 0x2f
        /*0002*/ 	.short	(.L_1 - .L_0)
	.align		4
.L_0:
        /*0004*/ 	.word	index@(_Z13ComputeThetasPdS_S_S_)
        /*0008*/ 	.word	0x00000028


	//----- nvinfo : EIATTR_FRAME_SIZE
	.align		4
.L_1:
        /*000c*/ 	.byte	0x04, 0x11
        /*000e*/ 	.short	(.L_3 - .L_2)
	.align		4
.L_2:
        /*0010*/ 	.word	index@($__internal_0_$__cuda_sm20_div_rn_f64_full)
        /*0014*/ 	.word	0x00000000


	//----- nvinfo : EIATTR_FRAME_SIZE
	.align		4
.L_3:
        /*0018*/ 	.byte	0x04, 0x11
        /*001a*/ 	.short	(.L_5 - .L_4)
	.align		4
.L_4:
        /*001c*/ 	.word	index@(_Z13ComputeThetasPdS_S_S_)
        /*0020*/ 	.word	0x00000000


	//----- nvinfo : EIATTR_MIN_STACK_SIZE
	.align		4
.L_5:
        /*0024*/ 	.byte	0x04, 0x12
        /*0026*/ 	.short	(.L_7 - .L_6)
	.align		4
.L_6:
        /*0028*/ 	.word	index@(_Z13ComputeThetasPdS_S_S_)
        /*002c*/ 	.word	0x00000000
.L_7:


//--------------------- .nv.compat                --------------------------
	.section	.nv.compat,"",@"SHT_CUDA_COMPAT_INFO"
	.align	4
        /*0000*/ 	.byte	0x02, 0x09, 0x00, 0x00, 0x02, 0x02, 0x01, 0x00, 0x02, 0x05, 0x05, 0x00, 0x03, 0x07, 0x01, 0x01
        /*0010*/ 	.byte	0x02, 0x03, 0x00, 0x00, 0x02, 0x06, 0x01, 0x00, 0x04, 0x0b, 0x08, 0x00, 0x01, 0x00, 0x00, 0x00
        /*0020*/ 	.byte	0x00, 0x00, 0x00, 0x00


//--------------------- .nv.info._Z13ComputeThetasPdS_S_S_ --------------------------
	.section	.nv.info._Z13ComputeThetasPdS_S_S_,"",@"SHT_CUDA_INFO"
	.sectionflags	@""
	.align	4


	//----- nvinfo : EIATTR_CUDA_API_VERSION
	.align		4
        /*0000*/ 	.byte	0x04, 0x37
        /*0002*/ 	.short	(.L_9 - .L_8)
.L_8:
        /*0004*/ 	.word	0x00000082


	//----- nvinfo : EIATTR_KPARAM_INFO
	.align		4
.L_9:
        /*0008*/ 	.byte	0x04, 0x17
        /*000a*/ 	.short	(.L_11 - .L_10)
.L_10:
        /*000c*/ 	.word	0x00000000
        /*0010*/ 	.short	0x0003
        /*0012*/ 	.short	0x0018
        /*0014*/ 	.byte	0x00, 0xf5, 0x21, 0x00


	//----- nvinfo : EIATTR_KPARAM_INFO
	.align		4
.L_11:
        /*0018*/ 	.byte	0x04, 0x17
        /*001a*/ 	.short	(.L_13 - .L_12)
.L_12:
        /*001c*/ 	.word	0x00000000
        /*0020*/ 	.short	0x0002
        /*0022*/ 	.short	0x0010
        /*0024*/ 	.byte	0x00, 0xf5, 0x21, 0x00


	//----- nvinfo : EIATTR_KPARAM_INFO
	.align		4
.L_13:
        /*0028*/ 	.byte	0x04, 0x17
        /*002a*/ 	.short	(.L_15 - .L_14)
.L_14:
        /*002c*/ 	.word	0x00000000
        /*0030*/ 	.short	0x0001
        /*0032*/ 	.short	0x0008
        /*0034*/ 	.byte	0x00, 0xf5, 0x21, 0x00


	//----- nvinfo : EIATTR_KPARAM_INFO
	.align		4
.L_15:
        /*0038*/ 	.byte	0x04, 0x17
        /*003a*/ 	.short	(.L_17 - .L_16)
.L_16:
        /*003c*/ 	.word	0x00000000
        /*0040*/ 	.short	0x0000
        /*0042*/ 	.short	0x0000
        /*0044*/ 	.byte	0x00, 0xf5, 0x21, 0x00


	//----- nvinfo : EIATTR_SPARSE_MMA_MASK
	.align		4
.L_17:
        /*0048*/ 	.byte	0x03, 0x50
        /*004a*/ 	.short	0x0000


	//----- nvinfo : EIATTR_MAXREG_COUNT
	.align		4
        /*004c*/ 	.byte	0x03, 0x1b
        /*004e*/ 	.short	0x00ff


	//----- nvinfo : EIATTR_MERCURY_ISA_VERSION
	.align		4
        /*0050*/ 	.byte	0x03, 0x5f
        /*0052*/ 	.short	0x0101


	//----- nvinfo : EIATTR_VRC_CTA_INIT_COUNT
	.align		4
        /*0054*/ 	.byte	0x02, 0x4a
	.zero		1
	.zero		1


	//----- nvinfo : EIATTR_EXIT_INSTR_OFFSETS
	.align		4
        /*0058*/ 	.byte	0x04, 0x1c
        /*005a*/ 	.short	(.L_19 - .L_18)


	//   ....[0]....
.L_18:
        /*005c*/ 	.word	0x000010b0


	//----- nvinfo : EIATTR_CRS_STACK_SIZE
	.align		4
.L_19:
        /*0060*/ 	.byte	0x04, 0x1e
        /*0062*/ 	.short	(.L_21 - .L_20)
.L_20:
        /*0064*/ 	.word	0x00000000


	//----- nvinfo : EIATTR_CBANK_PARAM_SIZE
	.align		4
.L_21:
        /*0068*/ 	.byte	0x03, 0x19
        /*006a*/ 	.short	0x0020


	//----- nvinfo : EIATTR_PARAM_CBANK
	.align		4
        /*006c*/ 	.byte	0x04, 0x0a
        /*006e*/ 	.short	(.L_23 - .L_22)
	.align		4
.L_22:
        /*0070*/ 	.word	index@(.nv.constant0._Z13ComputeThetasPdS_S_S_)
        /*0074*/ 	.short	0x0380
        /*0076*/ 	.short	0x0020


	//----- nvinfo : EIATTR_SW_WAR
	.align		4
.L_23:
        /*0078*/ 	.byte	0x04, 0x36
        /*007a*/ 	.short	(.L_25 - .L_24)
.L_24:
        /*007c*/ 	.word	0x00000008
.L_25:


//--------------------- .nv.callgraph             --------------------------
	.section	.nv.callgraph,"",@"SHT_CUDA_CALLGRAPH"
	.align	4
	.sectionentsize	8
	.align		4
        /*0000*/ 	.word	0x00000000
	.align		4
        /*0004*/ 	.word	0xffffffff
	.align		4
        /*0008*/ 	.word	0x00000000
	.align		4
        /*000c*/ 	.word	0xfffffffe
	.align		4
        /*0010*/ 	.word	0x00000000
	.align		4
        /*0014*/ 	.word	0xfffffffd
	.align		4
        /*0018*/ 	.word	0x00000000
	.align		4
        /*001c*/ 	.word	0xfffffffc


//--------------------- .text._Z13ComputeThetasPdS_S_S_ --------------------------
	.section	.text._Z13ComputeThetasPdS_S_S_,"ax",@progbits
	.align	128
        .global         _Z13ComputeThetasPdS_S_S_
        .type           _Z13ComputeThetasPdS_S_S_,@function
        .size           _Z13ComputeThetasPdS_S_S_,(.L_x_8 - _Z13ComputeThetasPdS_S_S_)
        .other          _Z13ComputeThetasPdS_S_S_,@"STO_CUDA_ENTRY STV_DEFAULT"
_Z13ComputeThetasPdS_S_S_:
.text._Z13ComputeThetasPdS_S_S_:
[----:B------:R-:W-:Y:S08]  /*0000*/  LDC R1, c[0x0][0x37c] ;  /* 0x0000df00ff017b82 */ /* 0x000ff00000000800 */
[----:B------:R-:W0:Y:S01]  /*0010*/  LDC.64 R18, c[0x0][0x390] ;  /* 0x0000e400ff127b82 */ /* 0x000e220000000a00 */
[----:B------:R-:W0:Y:S01]  /*0020*/  LDCU.64 UR12, c[0x0][0x358] ;  /* 0x00006b00ff0c77ac */ /* 0x000e220008000a00 */
[----:B------:R-:W1:Y:S01]  /*0030*/  LDCU.128 UR4, c[0x0][0x380] ;  /* 0x00007000ff0477ac */ /* 0x000e620008000c00 */
[----:B0-----:R-:W2:Y:S04]  /*0040*/  LDG.E.64 R22, desc[UR12][R18.64+0x40] ;  /* 0x0000400c12167981 */ /* 0x001ea8000c1e1b00 */
[----:B------:R-:W3:Y:S01]  /*0050*/  LDG.E.64 R20, desc[UR12][R18.64+0x48] ;  /* 0x0000480c12147981 */ /* 0x000ee2000c1e1b00 */
[----:B------:R-:W0:Y:S01]  /*0060*/  S2R R0, SR_TID.X ;  /* 0x0000000000007919 */ /* 0x000e220000002100 */
[----:B-1----:R-:W-:Y:S01]  /*0070*/  UIADD3 UR4, UP0, UPT, UR4, 0x50, URZ ;  /* 0x0000005004047890 */ /* 0x002fe2000ff1e0ff */
[----:B------:R-:W-:Y:S01]  /*0080*/  CS2R R24, SRZ ;  /* 0x0000000000187805 */ /* 0x000fe2000001ff00 */
[----:B------:R-:W5:Y:S02]  /*0090*/  LDG.E.64 R2, desc[UR12][R18.64] ;  /* 0x0000000c12027981 */ /* 0x000f64000c1e1b00 */
[----:B------:R-:W-:-:S02]  /*00a0*/  UIADD3.X UR5, UPT, UPT, URZ, UR5, URZ, UP0, !UPT ;  /* 0x00000005ff057290 */ /* 0x000fc400087fe4ff */
[----:B------:R-:W-:Y:S01]  /*00b0*/  UIADD3 UR6, UP1, UPT, UR6, 0x8, URZ ;  /* 0x0000000806067890 */ /* 0x000fe2000ff3e0ff */
[----:B------:R-:W5:Y:S04]  /*00c0*/  LDG.E.64 R4, desc[UR12][R18.64+0x8] ;  /* 0x0000080c12047981 */ /* 0x000f68000c1e1b00 */
[----:B------:R-:W5:Y:S04]  /*00d0*/  LDG.E.64 R6, desc[UR12][R18.64+0x10] ;  /* 0x0000100c12067981 */ /* 0x000f68000c1e1b00 */
[----:B------:R-:W5:Y:S04]  /*00e0*/  LDG.E.64 R8, desc[UR12][R18.64+0x18] ;  /* 0x0000180c12087981 */ /* 0x000f68000c1e1b00 */
[----:B------:R-:W5:Y:S04]  /*00f0*/  LDG.E.64 R10, desc[UR12][R18.64+0x20] ;  /* 0x0000200c120a7981 */ /* 0x000f68000c1e1b00 */
[----:B------:R-:W5:Y:S04]  /*0100*/  LDG.E.64 R12, desc[UR12][R18.64+0x28] ;  /* 0x0000280c120c7981 */ /* 0x000f68000c1e1b00 */
[----:B------:R-:W5:Y:S04]  /*0110*/  LDG.E.64 R14, desc[UR12][R18.64+0x30] ;  /* 0x0000300c120e7981 */ /* 0x000f68000c1e1b00 */
[----:B------:R1:W5:Y:S01]  /*0120*/  LDG.E.64 R16, desc[UR12][R18.64+0x38] ;  /* 0x0000380c12107981 */ /* 0x000362000c1e1b00 */
[----:B------:R-:W-:Y:S01]  /*0130*/  UIADD3.X UR7, UPT, UPT, URZ, UR7, URZ, UP1, !UPT ;  /* 0x00000007ff077290 */ /* 0x000fe20008ffe4ff */
[----:B-1----:R-:W-:-:S02]  /*0140*/  IMAD.U32 R19, RZ, RZ, UR5 ;  /* 0x00000005ff137e24 */ /* 0x002fc4000f8e00ff */
[----:B------:R-:W-:Y:S01]  /*0150*/  IMAD.U32 R18, RZ, RZ, UR4 ;  /* 0x00000004ff127e24 */ /* 0x000fe2000f8e00ff */
[----:B------:R-:W-:Y:S01]  /*0160*/  UMOV UR4, URZ ;  /* 0x000000ff00047c82 */ /* 0x000fe20008000000 */
[----:B--2---:R-:W-:Y:S02]  /*0170*/  R2UR UR8, R22 ;  /* 0x00000000160872ca */ /* 0x004fe400000e0000 */
[----:B------:R-:W-:Y:S02]  /*0180*/  R2UR UR9, R23 ;  /* 0x00000000170972ca */ /* 0x000fe400000e0000 */
[----:B---3--:R-:W-:Y:S02]  /*0190*/  R2UR UR10, R20 ;  /* 0x00000000140a72ca */ /* 0x008fe400000e0000 */
[----:B0-----:R-:W-:-:S15]  /*01a0*/  R2UR UR11, R21 ;  /* 0x00000000150b72ca */ /* 0x001fde00000e0000 */
.L_x_0:
[----:B------:R-:W2:Y:S04]  /*01b0*/  LDG.E.64 R20, desc[UR12][R18.64+-0x50] ;  /* 0xffffb00c12147981 */ /* 0x000ea8000c1e1b00 */
[----:B------:R-:W3:Y:S04]  /*01c0*/  LDG.E.64 R32, desc[UR12][R18.64+-0x48] ;  /* 0xffffb80c12207981 */ /* 0x000ee8000c1e1b00 */
[----:B------:R-:W4:Y:S04]  /*01d0*/  LDG.E.64 R26, desc[UR12][R18.64+-0x40] ;  /* 0xffffc00c121a7981 */ /* 0x000f28000c1e1b00 */
[----:B------:R-:W4:Y:S04]  /*01e0*/  LDG.E.64 R22, desc[UR12][R18.64+-0x38] ;  /* 0xffffc80c12167981 */ /* 0x000f28000c1e1b00 */
[----:B------:R-:W4:Y:S04]  /*01f0*/  LDG.E.64 R30, desc[UR12][R18.64+-0x30] ;  /* 0xffffd00c121e7981 */ /* 0x000f28000c1e1b00 */
[----:B------:R-:W4:Y:S01]  /*0200*/  LDG.E.64 R28, desc[UR12][R18.64+-0x28] ;  /* 0xffffd80c121c7981 */ /* 0x000f22000c1e1b00 */
[----:B--2--5:R-:W-:-:S08]  /*0210*/  DFMA R20, R2, R20, RZ ;  /* 0x000000140214722b */ /* 0x024fd000000000ff */
[----:B---3--:R-:W-:Y:S02]  /*0220*/  DFMA R32, R4, R32, R20 ;  /* 0x000000200420722b */ /* 0x008fe40000000014 */
[----:B------:R-:W2:Y:S06]  /*0230*/  LDG.E.64 R20, desc[UR12][R18.64+-0x20] ;  /* 0xffffe00c12147981 */ /* 0x000eac000c1e1b00 */
[----:B----4-:R-:W-:Y:S01]  /*0240*/  DFMA R32, R6, R26, R32 ;  /* 0x0000001a0620722b */ /* 0x010fe20000000020 */
[----:B------:R-:W3:Y:S07]  /*0250*/  LDG.E.64 R26, desc[UR12][R18.64+-0x18] ;  /* 0xffffe80c121a7981 */ /* 0x000eee000c1e1b00 */
[----:B------:R-:W-:-:S08]  /*0260*/  DFMA R22, R8, R22, R32 ;  /* 0x000000160816722b */ /* 0x000fd00000000020 */
[----:B------:R-:W-:Y:S02]  /*0270*/  DFMA R30, R10, R30, R22 ;  /* 0x0000001e0a1e722b */ /* 0x000fe40000000016 */
[----:B------:R-:W4:Y:S06]  /*0280*/  LDG.E.64 R22, desc[UR12][R18.64+-0x10] ;  /* 0xfffff00c12167981 */ /* 0x000f2c000c1e1b00 */
[----:B------:R-:W-:Y:S02]  /*0290*/  DFMA R32, R12, R28, R30 ;  /* 0x0000001c0c20722b */ /* 0x000fe4000000001e */
[----:B------:R-:W4:Y:S01]  /*02a0*/  LDG.E.64 R30, desc[UR12][R18.64+-0x8] ;  /* 0xfffff80c121e7981 */ /* 0x000f22000c1e1b00 */
[----:B------:R-:W-:-:S02]  /*02b0*/  IMAD.U32 R34, RZ, RZ, UR6 ;  /* 0x00000006ff227e24 */ /* 0x000fc4000f8e00ff */
[----:B------:R-:W-:-:S05]  /*02c0*/  IMAD.U32 R35, RZ, RZ, UR7 ;  /* 0x00000007ff237e24 */ /* 0x000fca000f8e00ff */
[----:B------:R-:W4:Y:S04]  /*02d0*/  LDG.E.64 R28, desc[UR12][R34.64+-0x8] ;  /* 0xfffff80c221c7981 */ /* 0x000f28000c1e1b00 */
[----:B------:R-:W4:Y:S01]  /*02e0*/  LDG.E.64 R34, desc[UR12][R18.64+0x48] ;  /* 0x0000480c12227981 */ /* 0x000f22000c1e1b00 */
[----:B--2---:R-:W-:Y:S01]  /*02f0*/  DFMA R32, R14, R20, R32 ;  /* 0x000000140e20722b */ /* 0x004fe20000000020 */
[----:B------:R-:W-:-:S07]  /*0300*/  IMAD.WIDE.U32 R20, R0, 0x8, R18 ;  /* 0x0000000800147825 */ /* 0x000fce00078e0012 */
[----:B---3--:R-:W-:Y:S01]  /*0310*/  DFMA R32, R16, R26, R32 ;  /* 0x0000001a1020722b */ /* 0x008fe20000000020 */
[----:B------:R-:W2:Y:S07]  /*0320*/  LDG.E.64 R26, desc[UR12][R20.64+-0x50] ;  /* 0xffffb00c141a7981 */ /* 0x000eae000c1e1b00 */
[----:B----4-:R-:W-:Y:S01]  /*0330*/  DFMA R32, R22, UR8, R32 ;  /* 0x0000000816207c2b */ /* 0x010fe20008000020 */
[----:B------:R-:W3:Y:S07]  /*0340*/  LDG.E.64 R22, desc[UR12][R18.64] ;  /* 0x0000000c12167981 */ /* 0x000eee000c1e1b00 */
[----:B------:R-:W-:Y:S01]  /*0350*/  DFMA R32, R30, UR10, R32 ;  /* 0x0000000a1e207c2b */ /* 0x000fe20008000020 */
[----:B------:R-:W4:Y:S07]  /*0360*/  LDG.E.64 R30, desc[UR12][R18.64+0x8] ;  /* 0x0000080c121e7981 */ /* 0x000f2e000c1e1b00 */
[----:B------:R-:W-:Y:S01]  /*0370*/  DADD R32, R32, -R28 ;  /* 0x0000000020207229 */ /* 0x000fe2000000081c */
[----:B------:R-:W4:Y:S07]  /*0380*/  LDG.E.64 R28, desc[UR12][R18.64+0x10] ;  /* 0x0000100c121c7981 */ /* 0x000f2e000c1e1b00 */
[----:B--2---:R-:W-:Y:S01]  /*0390*/  DFMA R26, R32, R26, R24 ;  /* 0x0000001a201a722b */ /* 0x004fe20000000018 */
[----:B------:R-:W2:Y:S01]  /*03a0*/  LDG.E.64 R24, desc[UR12][R18.64+0x18] ;  /* 0x0000180c12187981 */ /* 0x000ea2000c1e1b00 */
[----:B---3--:R-:W-:-:S03]  /*03b0*/  DFMA R32, R2, R22, RZ ;  /* 0x000000160220722b */ /* 0x008fc600000000ff */
[----:B------:R-:W3:Y:S05]  /*03c0*/  LDG.E.64 R22, desc[UR12][R18.64+0x20] ;  /* 0x0000200c12167981 */ /* 0x000eea000c1e1b00 */
[----:B----4-:R-:W-:Y:S01]  /*03d0*/  DFMA R32, R4, R30, R32 ;  /* 0x0000001e0420722b */ /* 0x010fe20000000020 */
[----:B------:R-:W4:Y:S07]  /*03e0*/  LDG.E.64 R30, desc[UR12][R18.64+0x28] ;  /* 0x0000280c121e7981 */ /* 0x000f2e000c1e1b00 */
[----:B------:R-:W-:Y:S01]  /*03f0*/  DFMA R32, R6, R28, R32 ;  /* 0x0000001c0620722b */ /* 0x000fe20000000020 */
[----:B------:R-:W4:Y:S07]  /*0400*/  LDG.E.64 R28, desc[UR12][R18.64+0x30] ;  /* 0x0000300c121c7981 */ /* 0x000f2e000c1e1b00 */
[----:B--2---:R-:W-:Y:S01]  /*0410*/  DFMA R32, R8, R24, R32 ;  /* 0x000000180820722b */ /* 0x004fe20000000020 */
[----:B------:R-:W2:Y:S07]  /*0420*/  LDG.E.64 R24, desc[UR12][R18.64+0x38] ;  /* 0x0000380c12187981 */ /* 0x000eae000c1e1b00 */
[----:B---3--:R-:W-:Y:S01]  /*0430*/  DFMA R22, R10, R22, R32 ;  /* 0x000000160a16722b */ /* 0x008fe20000000020 */
[----:B------:R-:W-:Y:S01]  /*0440*/  IMAD.U32 R36, RZ, RZ, UR6 ;  /* 0x00000006ff247e24 */ /* 0x000fe2000f8e00ff */
[----:B------:R-:W3:Y:S06]  /*0450*/  LDG.E.64 R32, desc[UR12][R20.64] ;  /* 0x0000000c14207981 */ /* 0x000eec000c1e1b00 */
[----:B----4-:R-:W-:-:S02]  /*0460*/  DFMA R30, R12, R30, R22 ;  /* 0x0000001e0c1e722b */ /* 0x010fc40000000016 */
[----:B------:R-:W4:Y:S01]  /*0470*/  LDG.E.64 R22, desc[UR12][R18.64+0x40] ;  /* 0x0000400c12167981 */ /* 0x000f22000c1e1b00 */
[----:B------:R-:W-:-:S05]  /*0480*/  IMAD.U32 R37, RZ, RZ, UR7 ;  /* 0x00000007ff257e24 */ /* 0x000fca000f8e00ff */
[----:B------:R-:W-:Y:S02]  /*0490*/  DFMA R28, R14, R28, R30 ;  /* 0x0000001c0e1c722b */ /* 0x000fe4000000001e */
[----:B------:R-:W3:Y:S06]  /*04a0*/  LDG.E.64 R30, desc[UR12][R36.64] ;  /* 0x0000000c241e7981 */ /* 0x000eec000c1e1b00 */
[----:B--2---:R-:W-:Y:S02]  /*04b0*/  DFMA R24, R16, R24, R28 ;  /* 0x000000181018722b */ /* 0x004fe4000000001c */
[----:B------:R-:W2:Y:S06]  /*04c0*/  LDG.E.64 R28, desc[UR12][R18.64+0x50] ;  /* 0x0000500c121c7981 */ /* 0x000eac000c1e1b00 */
[----:B----4-:R-:W-:-:S02]  /*04d0*/  DFMA R22, R22, UR8, R24 ;  /* 0x0000000816167c2b */ /* 0x010fc40008000018 */
[----:B------:R-:W4:Y:S06]  /*04e0*/  LDG.E.64 R24, desc[UR12][R18.64+0x60] ;  /* 0x0000600c12187981 */ /* 0x000f2c000c1e1b00 */
[----:B------:R-:W-:Y:S02]  /*04f0*/  DFMA R34, R34, UR10, R22 ;  /* 0x0000000a22227c2b */ /* 0x000fe40008000016 */
[----:B------:R-:W4:Y:S06]  /*0500*/  LDG.E.64 R22, desc[UR12][R18.64+0x58] ;  /* 0x0000580c12167981 */ /* 0x000f2c000c1e1b00 */
[----:B---3--:R-:W-:-:S08]  /*0510*/  DADD R30, R34, -R30 ;  /* 0x00000000221e7229 */ /* 0x008fd0000000081e */
[----:B------:R-:W-:Y:S02]  /*0520*/  DFMA R26, R30, R32, R26 ;  /* 0x000000201e1a722b */ /* 0x000fe4000000001a */
[----:B------:R-:W3:Y:S01]  /*0530*/  LDG.E.64 R30, desc[UR12][R18.64+0x68] ;  /* 0x0000680c121e7981 */ /* 0x000ee2000c1e1b00 */
[----:B--2---:R-:W-:-:S03]  /*0540*/  DFMA R32, R2, R28, RZ ;  /* 0x0000001c0220722b */ /* 0x004fc600000000ff */
[----:B------:R-:W2:Y:S05]  /*0550*/  LDG.E.64 R28, desc[UR12][R18.64+0x70] ;  /* 0x0000700c121c7981 */ /* 0x000eaa000c1e1b00 */
[----:B----4-:R-:W-:Y:S02]  /*0560*/  DFMA R22, R4, R22, R32 ;  /* 0x000000160416722b */ /* 0x010fe40000000020 */
[----:B------:R-:W4:Y:S06]  /*0570*/  LDG.E.64 R32, desc[UR12][R18.64+0x78] ;  /* 0x0000780c12207981 */ /* 0x000f2c000c1e1b00 */
[----:B------:R-:W-:Y:S01]  /*0580*/  DFMA R22, R6, R24, R22 ;  /* 0x000000180616722b */ /* 0x000fe20000000016 */
[----:B------:R-:W4:Y:S07]  /*0590*/  LDG.E.64 R24, desc[UR12][R18.64+0x80] ;  /* 0x0000800c12187981 */ /* 0x000f2e000c1e1b00 */
[----:B---3--:R-:W-:-:S02]  /*05a0*/  DFMA R30, R8, R30, R22 ;  /* 0x0000001e081e722b */ /* 0x008fc40000000016 */
[----:B------:R-:W3:Y:S01]  /*05b0*/  LDG.E.64 R22, desc[UR12][R18.64+0x88] ;  /* 0x0000880c12167981 */ /* 0x000ee2000c1e1b00 */
[----:B------:R-:W-:Y:S02]  /*05c0*/  IMAD.U32 R34, RZ, RZ, UR6 ;  /* 0x00000006ff227e24 */ /* 0x000fe4000f8e00ff */
[----:B------:R-:W-:-:S03]  /*05d0*/  IMAD.U32 R35, RZ, RZ, UR7 ;  /* 0x00000007ff237e24 */ /* 0x000fc6000f8e00ff */
[----:B--2---:R-:W-:-:S08]  /*05e0*/  DFMA R28, R10, R28, R30 ;  /* 0x0000001c0a1c722b */ /* 0x004fd0000000001e */
[----:B----4-:R-:W-:Y:S02]  /*05f0*/  DFMA R32, R12, R32, R28 ;  /* 0x000000200c20722b */ /* 0x010fe4000000001c */
[----:B------:R-:W2:Y:S06]  /*0600*/  LDG.E.64 R28, desc[UR12][R18.64+0x90] ;  /* 0x0000900c121c7981 */ /* 0x000eac000c1e1b00 */
[----:B------:R-:W-:Y:S02]  /*0610*/  DFMA R30, R14, R24, R32 ;  /* 0x000000180e1e722b */ /* 0x000fe40000000020 */
[----:B------:R-:W4:Y:S04]  /*0620*/  LDG.E.64 R32, desc[UR12][R18.64+0x98] ;  /* 0x0000980c12207981 */ /* 0x000f28000c1e1b00 */
[----:B------:R-:W4:Y:S02]  /*0630*/  LDG.E.64 R24, desc[UR12][R34.64+0x8] ;  /* 0x0000080c22187981 */ /* 0x000f24000c1e1b00 */
[----:B---3--:R-:W-:-:S02]  /*0640*/  DFMA R22, R16, R22, R30 ;  /* 0x000000161016722b */ /* 0x008fc4000000001e */
[----:B------:R-:W3:Y:S06]  /*0650*/  LDG.E.64 R30, desc[UR12][R20.64+0x50] ;  /* 0x0000500c141e7981 */ /* 0x000eec000c1e1b00 */
[----:B--2---:R-:W-:Y:S01]  /*0660*/  DFMA R22, R28, UR8, R22 ;  /* 0x000000081c167c2b */ /* 0x004fe20008000016 */
[----:B------:R-:W2:Y:S07]  /*0670*/  LDG.E.64 R28, desc[UR12][R18.64+0xa0] ;  /* 0x0000a00c121c7981 */ /* 0x000eae000c1e1b00 */
[----:B----4-:R-:W-:-:S02]  /*0680*/  DFMA R32, R32, UR10, R22 ;  /* 0x0000000a20207c2b */ /* 0x010fc40008000016 */
[----:B------:R-:W4:Y:S06]  /*0690*/  LDG.E.64 R22, desc[UR12][R18.64+0xa8] ;  /* 0x0000a80c12167981 */ /* 0x000f2c000c1e1b00 */
[----:B------:R-:W-:Y:S01]  /*06a0*/  DADD R32, R32, -R24 ;  /* 0x0000000020207229 */ /* 0x000fe20000000818 */
[----:B------:R-:W4:Y:S07]  /*06b0*/  LDG.E.64 R24, desc[UR12][R18.64+0xb0] ;  /* 0x0000b00c12187981 */ /* 0x000f2e000c1e1b00 */
[----:B---3--:R-:W-:Y:S01]  /*06c0*/  DFMA R26, R32, R30, R26 ;  /* 0x0000001e201a722b */ /* 0x008fe2000000001a */
        /* <DEDUP_REMOVED lines=8> */
[----:B------:R-:W3:Y:S06]  /*0750*/  LDG.E.64 R22, desc[UR12][R18.64+0xd8] ;  /* 0x0000d80c12167981 */ /* 0x000eec000c1e1b00 */
        /* <DEDUP_REMOVED lines=24> */
[----:B--2---:R-:W-:Y:S02]  /*08e0*/  DFMA R28, R10, R28, R30 ;  /* 0x0000001c0a1c722b */ /* 0x004fe4000000001e */
[----:B------:R-:W2:Y:S06]  /*08f0*/  LDG.E.64 R30, desc[UR12][R18.64+0x130] ;  /* 0x0001300c121e7981 */ /* 0x000eac000c1e1b00 */
[----:B----4-:R-:W-:-:S08]  /*0900*/  DFMA R28, R12, R32, R28 ;  /* 0x000000200c1c722b */ /* 0x010fd0000000001c */
[----:B------:R-:W-:Y:S01]  /*0910*/  DFMA R32, R14, R24, R28 ;  /* 0x000000180e20722b */ /* 0x000fe2000000001c */
[----:B------:R-:W4:Y:S04]  /*0920*/  LDG.E.64 R24, desc[UR12][R18.64+0x138] ;  /* 0x0001380c12187981 */ /* 0x000f28000c1e1b00 */
[----:B------:R-:W4:Y:S03]  /*0930*/  LDG.E.64 R28, desc[UR12][R34.64+0x18] ;  /* 0x0000180c221c7981 */ /* 0x000f26000c1e1b00 */
[----:B---3--:R-:W-:Y:S01]  /*0940*/  DFMA R32, R16, R22, R32 ;  /* 0x000000161020722b */ /* 0x008fe20000000020 */
[----:B------:R-:W3:Y:S04]  /*0950*/  LDG.E.64 R22, desc[UR12][R20.64+0xf0] ;  /* 0x0000f00c14167981 */ /* 0x000ee8000c1e1b00 */
[----:B------:R-:W3:Y:S03]  /*0960*/  LDG.E.64 R34, desc[UR12][R18.64+0x188] ;  /* 0x0001880c12227981 */ /* 0x000ee6000c1e1b00 */
[----:B--2---:R-:W-:Y:S01]  /*0970*/  DFMA R32, R30, UR8, R32 ;  /* 0x000000081e207c2b */ /* 0x004fe20008000020 */
[----:B------:R-:W2:Y:S07]  /*0980*/  LDG.E.64 R30, desc[UR12][R18.64+0x140] ;  /* 0x0001400c121e7981 */ /* 0x000eae000c1e1b00 */
[----:B----4-:R-:W-:Y:S01]  /*0990*/  DFMA R32, R24, UR10, R32 ;  /* 0x0000000a18207c2b */ /* 0x010fe20008000020 */
[----:B------:R-:W4:Y:S07]  /*09a0*/  LDG.E.64 R24, desc[UR12][R18.64+0x148] ;  /* 0x0001480c12187981 */ /* 0x000f2e000c1e1b00 */
[----:B------:R-:W-:Y:S01]  /*09b0*/  DADD R32, R32, -R28 ;  /* 0x0000000020207229 */ /* 0x000fe2000000081c */
[----:B------:R-:W4:Y:S07]  /*09c0*/  LDG.E.64 R28, desc[UR12][R18.64+0x150] ;  /* 0x0001500c121c7981 */ /* 0x000f2e000c1e1b00 */
[----:B---3--:R-:W-:-:S02]  /*09d0*/  DFMA R22, R32, R22, R26 ;  /* 0x000000162016722b */ /* 0x008fc4000000001a */
[----:B------:R-:W3:Y:S04]  /*09e0*/  LDG.E.64 R32, desc[UR12][R18.64+0x158] ;  /* 0x0001580c12207981 */ /* 0x000ee8000c1e1b00 */
[----:B------:R-:W3:Y:S01]  /*09f0*/  LDG.E.64 R26, desc[UR12][R18.64+0x160] ;  /* 0x0001600c121a7981 */ /* 0x000ee2000c1e1b00 */
[----:B--2---:R-:W-:-:S08]  /*0a00*/  DFMA R30, R2, R30, RZ ;  /* 0x0000001e021e722b */ /* 0x004fd000000000ff */
[----:B----4-:R-:W-:Y:S02]  /*0a10*/  DFMA R24, R4, R24, R30 ;  /* 0x000000180418722b */ /* 0x010fe4000000001e */
[----:B------:R-:W2:Y:S06]  /*0a20*/  LDG.E.64 R30, desc[UR12][R18.64+0x168] ;  /* 0x0001680c121e7981 */ /* 0x000eac000c1e1b00 */
[----:B------:R-:W-:Y:S01]  /*0a30*/  DFMA R24, R6, R28, R24 ;  /* 0x0000001c0618722b */ /* 0x000fe20000000018 */
[----:B------:R-:W4:Y:S07]  /*0a40*/  LDG.E.64 R28, desc[UR12][R18.64+0x170] ;  /* 0x0001700c121c7981 */ /* 0x000f2e000c1e1b00 */
[----:B---3--:R-:W-:-:S02]  /*0a50*/  DFMA R32, R8, R32, R24 ;  /* 0x000000200820722b */ /* 0x008fc40000000018 */
[----:B------:R-:W3:Y:S06]  /*0a60*/  LDG.E.64 R24, desc[UR12][R18.64+0x178] ;  /* 0x0001780c12187981 */ /* 0x000eec000c1e1b00 */
[----:B------:R-:W-:Y:S02]  /*0a70*/  DFMA R26, R10, R26, R32 ;  /* 0x0000001a0a1a722b */ /* 0x000fe40000000020 */
[----:B------:R-:W3:Y:S06]  /*0a80*/  LDG.E.64 R32, desc[UR12][R18.64+0x180] ;  /* 0x0001800c12207981 */ /* 0x000eec000c1e1b00 */
[----:B--2---:R-:W-:Y:S01]  /*0a90*/  DFMA R26, R12, R30, R26 ;  /* 0x0000001e0c1a722b */ /* 0x004fe2000000001a */
[----:B------:R-:W2:Y:S07]  /*0aa0*/  LDG.E.64 R30, desc[UR12][R20.64+0x140] ;  /* 0x0001400c141e7981 */ /* 0x000eae000c1e1b00 */
[----:B----4-:R-:W-:-:S02]  /*0ab0*/  DFMA R28, R14, R28, R26 ;  /* 0x0000001c0e1c722b */ /* 0x010fc4000000001a */
[----:B------:R-:W4:Y:S06]  /*0ac0*/  LDG.E.64 R26, desc[UR12][R36.64+0x20] ;  /* 0x0000200c241a7981 */ /* 0x000f2c000c1e1b00 */
[----:B---3--:R-:W-:Y:S02]  /*0ad0*/  DFMA R24, R16, R24, R28 ;  /* 0x000000181018722b */ /* 0x008fe4000000001c */
[----:B------:R-:W3:Y:S06]  /*0ae0*/  LDG.E.64 R28, desc[UR12][R18.64+0x190] ;  /* 0x0001900c121c7981 */ /* 0x000eec000c1e1b00 */
[----:B------:R-:W-:Y:S01]  /*0af0*/  DFMA R24, R32, UR8, R24 ;  /* 0x0000000820187c2b */ /* 0x000fe20008000018 */
[----:B------:R-:W3:Y:S07]  /*0b00*/  LDG.E.64 R32, desc[UR12][R18.64+0x1a8] ;  /* 0x0001a80c12207981 */ /* 0x000eee000c1e1b00 */
[----:B------:R-:W-:-:S02]  /*0b10*/  DFMA R34, R34, UR10, R24 ;  /* 0x0000000a22227c2b */ /* 0x000fc40008000018 */
[----:B------:R-:W3:Y:S06]  /*0b20*/  LDG.E.64 R24, desc[UR12][R18.64+0x198] ;  /* 0x0001980c12187981 */ /* 0x000eec000c1e1b00 */
[----:B----4-:R-:W-:Y:S01]  /*0b30*/  DADD R34, R34, -R26 ;  /* 0x0000000022227229 */ /* 0x010fe2000000081a */
[----:B------:R-:W4:Y:S07]  /*0b40*/  LDG.E.64 R26, desc[UR12][R18.64+0x1a0] ;  /* 0x0001a00c121a7981 */ /* 0x000f2e000c1e1b00 */
[----:B--2---:R-:W-:-:S02]  /*0b50*/  DFMA R22, R34, R30, R22 ;  /* 0x0000001e2216722b */ /* 0x004fc40000000016 */
[----:B---3--:R-:W-:Y:S01]  /*0b60*/  DFMA R30, R2, R28, RZ ;  /* 0x0000001c021e722b */ /* 0x008fe200000000ff */
[----:B------:R-:W2:Y:S04]  /*0b70*/  LDG.E.64 R34, desc[UR12][R18.64+0x208] ;  /* 0x0002080c12227981 */ /* 0x000ea8000c1e1b00 */
[----:B------:R-:W3:Y:S03]  /*0b80*/  LDG.E.64 R28, desc[UR12][R18.64+0x1b0] ;  /* 0x0001b00c121c7981 */ /* 0x000ee6000c1e1b00 */
[----:B------:R-:W-:Y:S01]  /*0b90*/  DFMA R30, R4, R24, R30 ;  /* 0x00000018041e722b */ /* 0x000fe2000000001e */
[----:B------:R-:W2:Y:S07]  /*0ba0*/  LDG.E.64 R24, desc[UR12][R18.64+0x1b8] ;  /* 0x0001b80c12187981 */ /* 0x000eae000c1e1b00 */
[----:B----4-:R-:W-:-:S02]  /*0bb0*/  DFMA R26, R6, R26, R30 ;  /* 0x0000001a061a722b */ /* 0x010fc4000000001e */
[----:B------:R-:W4:Y:S06]  /*0bc0*/  LDG.E.64 R30, desc[UR12][R18.64+0x1c0] ;  /* 0x0001c00c121e7981 */ /* 0x000f2c000c1e1b00 */
[----:B------:R-:W-:Y:S02]  /*0bd0*/  DFMA R32, R8, R32, R26 ;  /* 0x000000200820722b */ /* 0x000fe4000000001a */
[----:B------:R-:W4:Y:S06]  /*0be0*/  LDG.E.64 R26, desc[UR12][R18.64+0x1c8] ;  /* 0x0001c80c121a7981 */ /* 0x000f2c000c1e1b00 */
[----:B---3--:R-:W-:Y:S01]  /*0bf0*/  DFMA R32, R10, R28, R32 ;  /* 0x0000001c0a20722b */ /* 0x008fe20000000020 */
[----:B------:R-:W3:Y:S07]  /*0c00*/  LDG.E.64 R28, desc[UR12][R18.64+0x1e0] ;  /* 0x0001e00c121c7981 */ /* 0x000eee000c1e1b00 */
[----:B--2---:R-:W-:-:S02]  /*0c10*/  DFMA R24, R12, R24, R32 ;  /* 0x000000180c18722b */ /* 0x004fc40000000020 */
[----:B------:R-:W2:Y:S06]  /*0c20*/  LDG.E.64 R32, desc[UR12][R18.64+0x1e8] ;  /* 0x0001e80c12207981 */ /* 0x000eac000c1e1b00 */
[----:B----4-:R-:W-:Y:S02]  /*0c30*/  DFMA R30, R14, R30, R24 ;  /* 0x0000001e0e1e722b */ /* 0x010fe40000000018 */
[----:B------:R-:W4:Y:S06]  /*0c40*/  LDG.E.64 R24, desc[UR12][R18.64+0x1f0] ;  /* 0x0001f00c12187981 */ /* 0x000f2c000c1e1b00 */
[----:B------:R-:W-:-:S02]  /*0c50*/  DFMA R26, R16, R26, R30 ;  /* 0x0000001a101a722b */ /* 0x000fc4000000001e */
[----:B------:R-:W4:Y:S01]  /*0c60*/  LDG.E.64 R30, desc[UR12][R18.64+0x1f8] ;  /* 0x0001f80c121e7981 */ /* 0x000f22000c1e1b00 */
[----:B---3--:R-:W-:-:S08]  /*0c70*/  DFMA R28, R2, R28, RZ ;  /* 0x0000001c021c722b */ /* 0x008fd000000000ff */
[----:B--2---:R-:W-:Y:S02]  /*0c80*/  DFMA R32, R4, R32, R28 ;  /* 0x000000200420722b */ /* 0x004fe4000000001c */
[----:B------:R-:W2:Y:S06]  /*0c90*/  LDG.E.64 R28, desc[UR12][R18.64+0x200] ;  /* 0x0002000c121c7981 */ /* 0x000eac000c1e1b00 */
[----:B----4-:R-:W-:Y:S02]  /*0ca0*/  DFMA R24, R6, R24, R32 ;  /* 0x000000180618722b */ /* 0x010fe40000000020 */
[----:B------:R-:W3:Y:S06]  /*0cb0*/  LDG.E.64 R32, desc[UR12][R18.64+0x1d0] ;  /* 0x0001d00c12207981 */ /* 0x000eec000c1e1b00 */
[----:B------:R-:W-:-:S02]  /*0cc0*/  DFMA R30, R8, R30, R24 ;  /* 0x0000001e081e722b */ /* 0x000fc40000000018 */
[----:B------:R-:W4:Y:S06]  /*0cd0*/  LDG.E.64 R24, desc[UR12][R18.64+0x210] ;  /* 0x0002100c12187981 */ /* 0x000f2c000c1e1b00 */
[----:B--2---:R-:W-:Y:S01]  /*0ce0*/  DFMA R30, R10, R28, R30 ;  /* 0x0000001c0a1e722b */ /* 0x004fe2000000001e */
[----:B------:R-:W2:Y:S07]  /*0cf0*/  LDG.E.64 R28, desc[UR12][R18.64+0x218] ;  /* 0x0002180c121c7981 */ /* 0x000eae000c1e1b00 */
[----:B------:R-:W-:-:S02]  /*0d00*/  DFMA R30, R12, R34, R30 ;  /* 0x000000220c1e722b */ /* 0x000fc4000000001e */
[----:B---3--:R-:W-:Y:S01]  /*0d10*/  DFMA R26, R32, UR8, R26 ;  /* 0x00000008201a7c2b */ /* 0x008fe2000800001a */
[----:B------:R-:W3:Y:S05]  /*0d20*/  LDG.E.64 R32, desc[UR12][R18.64+0x220] ;  /* 0x0002200c12207981 */ /* 0x000eea000c1e1b00 */
[----:B----4-:R-:W-:Y:S01]  /*0d30*/  DFMA R34, R14, R24, R30 ;  /* 0x000000180e22722b */ /* 0x010fe2000000001e */
[----:B------:R-:W4:Y:S04]  /*0d40*/  LDG.E.64 R24, desc[UR12][R18.64+0x1d8] ;  /* 0x0001d80c12187981 */ /* 0x000f28000c1e1b00 */
[----:B------:R-:W4:Y:S03]  /*0d50*/  LDG.E.64 R30, desc[UR12][R18.64+0x228] ;  /* 0x0002280c121e7981 */ /* 0x000f26000c1e1b00 */
[----:B--2---:R-:W-:-:S02]  /*0d60*/  DFMA R28, R16, R28, R34 ;  /* 0x0000001c101c722b */ /* 0x004fc40000000022 */
[----:B------:R-:W2:Y:S06]  /*0d70*/  LDG.E.64 R34, desc[UR12][R20.64+0x1e0] ;  /* 0x0001e00c14227981 */ /* 0x000eac000c1e1b00 */
[----:B---3--:R-:W-:Y:S01]  /*0d80*/  DFMA R32, R32, UR8, R28 ;  /* 0x0000000820207c2b */ /* 0x008fe2000800001c */
[----:B------:R-:W-:Y:S01]  /*0d90*/  MOV R28, UR6 ;  /* 0x00000006001c7c02 */ /* 0x000fe20008000f00 */
[----:B------:R-:W-:Y:S01]  /*0da0*/  IMAD.U32 R29, RZ, RZ, UR7 ;  /* 0x00000007ff1d7e24 */ /* 0x000fe2000f8e00ff */
[----:B----4-:R-:W-:Y:S01]  /*0db0*/  DFMA R24, R24, UR10, R26 ;  /* 0x0000000a18187c2b */ /* 0x010fe2000800001a */
[----:B------:R-:W3:Y:S04]  /*0dc0*/  LDG.E.64 R26, desc[UR12][R36.64+0x28] ;  /* 0x0000280c241a7981 */ /* 0x000ee8000c1e1b00 */
[----:B------:R-:W-:-:S02]  /*0dd0*/  DFMA R30, R30, UR10, R32 ;  /* 0x0000000a1e1e7c2b */ /* 0x000fc40008000020 */
[----:B------:R-:W4:Y:S04]  /*0de0*/  LDG.E.64 R32, desc[UR12][R28.64+0x30] ;  /* 0x0000300c1c207981 */ /* 0x000f28000c1e1b00 */
[----:B------:R-:W2:Y:S01]  /*0df0*/  LDG.E.64 R28, desc[UR12][R20.64+0x190] ;  /* 0x0001900c141c7981 */ /* 0x000ea2000c1e1b00 */
[----:B------:R-:W-:Y:S02]  /*0e00*/  UIADD3 UR6, UP0, UPT, UR6, 0x40, URZ ;  /* 0x0000004006067890 */ /* 0x000fe4000ff1e0ff */
[----:B------:R-:W-:Y:S02]  /*0e10*/  UIADD3 UR4, UPT, UPT, UR4, 0x8, URZ ;  /* 0x0000000804047890 */ /* 0x000fe4000fffe0ff */
[----:B------:R-:W-:Y:S02]  /*0e20*/  UIADD3.X UR7, UPT, UPT, URZ, UR7, URZ, UP0, !UPT ;  /* 0x00000007ff077290 */ /* 0x000fe400087fe4ff */
[----:B------:R-:W-:Y:S01]  /*0e30*/  UISETP.NE.AND UP0, UPT, UR4, 0x3e8, UPT ;  /* 0x000003e80400788c */ /* 0x000fe2000bf05270 */
[----:B------:R-:W-:-:S05]  /*0e40*/  IADD3 R18, P0, PT, R18, 0x280, RZ ;  /* 0x0000028012127810 */ /* 0x000fca0007f1e0ff */
[----:B------:R-:W-:Y:S01]  /*0e50*/  IMAD.X R19, RZ, RZ, R19, P0 ;  /* 0x000000ffff137224 */ /* 0x000fe200000e0613 */
[----:B---3--:R-:W-:Y:S02]  /*0e60*/  DADD R24, R24, -R26 ;  /* 0x0000000018187229 */ /* 0x008fe4000000081a */
[----:B----4-:R-:W-:-:S06]  /*0e70*/  DADD R30, R30, -R32 ;  /* 0x000000001e1e7229 */ /* 0x010fcc0000000820 */
[----:B--2---:R-:W-:-:S08]  /*0e80*/  DFMA R24, R24, R28, R22 ;  /* 0x0000001c1818722b */ /* 0x004fd00000000016 */
[----:B------:R-:W-:Y:S01]  /*0e90*/  DFMA R24, R30, R34, R24 ;  /* 0x000000221e18722b */ /* 0x000fe20000000018 */
[----:B------:R-:W-:Y:S10]  /*0ea0*/  BRA.U UP0, `(.L_x_0) ;  /* 0xfffffff100c07547 */ /* 0x000ff4000b83ffff */
[----:B------:R-:W0:Y:S02]  /*0eb0*/  LDC.64 R4, c[0x0][0x390] ;  /* 0x0000e400ff047b82 */ /* 0x000e240000000a00 */
[----:B0-----:R-:W-:-:S06]  /*0ec0*/  IMAD.WIDE.U32 R4, R0, 0x8, R4 ;  /* 0x0000000800047825 */ /* 0x001fcc00078e0004 */
[----:B------:R-:W5:Y:S01]  /*0ed0*/  LDG.E.64 R4, desc[UR12][R4.64] ;  /* 0x0000000c04047981 */ /* 0x000f62000c1e1b00 */
[----:B------:R-:W0:Y:S01]  /*0ee0*/  MUFU.RCP64H R3, 1000 ;  /* 0x408f400000037908 */ /* 0x000e220000001800 */
[----:B------:R-:W-:Y:S01]  /*0ef0*/  IMAD.MOV.U32 R8, RZ, RZ, 0x0 ;  /* 0x00000000ff087424 */ /* 0x000fe200078e00ff */
[----:B------:R-:W-:Y:S01]  /*0f00*/  UMOV UR4, 0x9999999a ;  /* 0x9999999a00047882 */ /* 0x000fe20000000000 */
[----:B------:R-:W-:Y:S01]  /*0f10*/  IMAD.MOV.U32 R9, RZ, RZ, 0x408f4000 ;  /* 0x408f4000ff097424 */ /* 0x000fe200078e00ff */
[----:B------:R-:W-:Y:S01]  /*0f20*/  UMOV UR5, 0x3fb99999 ;  /* 0x3fb9999900057882 */ /* 0x000fe20000000000 */
[----:B------:R-:W-:Y:S01]  /*0f30*/  IMAD.MOV.U32 R2, RZ, RZ, 0x1 ;  /* 0x00000001ff027424 */ /* 0x000fe200078e00ff */
[----:B------:R-:W-:Y:S01]  /*0f40*/  DMUL R24, R24, -UR4 ;  /* 0x8000000418187c28 */ /* 0x000fe20008000000 */
[----:B------:R-:W-:Y:S09]  /*0f50*/  BSSY.RECONVERGENT B0, `(.L_x_1) ;  /* 0x0000011000007945 */ /* 0x000ff20003800200 */
[----:B------:R-:W-:Y:S01]  /*0f60*/  FSETP.GEU.AND P1, PT, |R25|, 6.5827683646048100446e-37, PT ;  /* 0x036000001900780b */ /* 0x000fe20003f2e200 */
[----:B0-----:R-:W-:-:S08]  /*0f70*/  DFMA R6, R2, -R8, 1 ;  /* 0x3ff000000206742b */ /* 0x001fd00000000808 */
[----:B------:R-:W-:-:S08]  /*0f80*/  DFMA R6, R6, R6, R6 ;  /* 0x000000060606722b */ /* 0x000fd00000000006 */
[----:B------:R-:W-:-:S08]  /*0f90*/  DFMA R6, R2, R6, R2 ;  /* 0x000000060206722b */ /* 0x000fd00000000002 */
[----:B------:R-:W-:-:S08]  /*0fa0*/  DFMA R2, R6, -R8, 1 ;  /* 0x3ff000000602742b */ /* 0x000fd00000000808 */
[----:B------:R-:W-:-:S08]  /*0fb0*/  DFMA R2, R6, R2, R6 ;  /* 0x000000020602722b */ /* 0x000fd00000000006 */
[----:B------:R-:W-:-:S08]  /*0fc0*/  DMUL R6, R24, R2 ;  /* 0x0000000218067228 */ /* 0x000fd00000000000 */
[----:B------:R-:W-:-:S08]  /*0fd0*/  DFMA R8, R6, -1000, R24 ;  /* 0xc08f40000608782b */ /* 0x000fd00000000018 */
[----:B------:R-:W-:-:S10]  /*0fe0*/  DFMA R2, R2, R8, R6 ;  /* 0x000000080202722b */ /* 0x000fd40000000006 */
[----:B------:R-:W-:-:S05]  /*0ff0*/  FFMA R6, RZ, 4.4765625, R3 ;  /* 0x408f4000ff067823 */ /* 0x000fca0000000003 */
[----:B------:R-:W-:-:S13]  /*1000*/  FSETP.GT.AND P0, PT, |R6|, 1.469367938527859385e-39, PT ;  /* 0x001000000600780b */ /* 0x000fda0003f04200 */
[----:B------:R-:W-:Y:S05]  /*1010*/  @P0 BRA P1, `(.L_x_2) ;  /* 0x0000000000100947 */ /* 0x000fea0000800000 */
[----:B------:R-:W-:-:S07]  /*1020*/  MOV R2, 0x1040 ;  /* 0x0000104000027802 */ /* 0x000fce0000000f00 */
[----:B-----5:R-:W-:Y:S05]  /*1030*/  CALL.REL.NOINC `($__internal_0_$__cuda_sm20_div_rn_f64_full) ;  /* 0x0000000000207944 */ /* 0x020fea0003c00000 */
[----:B------:R-:W-:Y:S01]  /*1040*/  IMAD.MOV.U32 R2, RZ, RZ, R14 ;  /* 0x000000ffff027224 */ /* 0x000fe200078e000e */
[----:B------:R-:W-:-:S07]  /*1050*/  MOV R3, R15 ;  /* 0x0000000f00037202 */ /* 0x000fce0000000f00 */
.L_x_2:
[----:B------:R-:W-:Y:S05]  /*1060*/  BSYNC.RECONVERGENT B0 ;  /* 0x0000000000007941 */ /* 0x000fea0003800200 */
.L_x_1:
[----:B------:R-:W0:Y:S01]  /*1070*/  LDC.64 R6, c[0x0][0x398] ;  /* 0x0000e600ff067b82 */ /* 0x000e220000000a00 */
[----:B-----5:R-:W-:Y:S01]  /*1080*/  DADD R4, R4, R2 ;  /* 0x0000000004047229 */ /* 0x020fe20000000002 */
[----:B0-----:R-:W-:-:S06]  /*1090*/  IMAD.WIDE.U32 R2, R0, 0x8, R6 ;  /* 0x0000000800027825 */ /* 0x001fcc00078e0006 */
[----:B------:R-:W-:Y:S01]  /*10a0*/  STG.E.64 desc[UR12][R2.64], R4 ;  /* 0x0000000402007986 */ /* 0x000fe2000c101b0c */
[----:B------:R-:W-:Y:S05]  /*10b0*/  EXIT ;  /* 0x000000000000794d */ /* 0x000fea0003800000 */
        .weak           $__internal_0_$__cuda_sm20_div_rn_f64_full
        .type           $__internal_0_$__cuda_sm20_div_rn_f64_full,@function
        .size           $__internal_0_$__cuda_sm20_div_rn_f64_full,(.L_x_8 - $__internal_0_$__cuda_sm20_div_rn_f64_full)
$__internal_0_$__cuda_sm20_div_rn_f64_full:
[----:B------:R-:W-:Y:S01]  /*10c0*/  IMAD.MOV.U32 R7, RZ, RZ, 0x3fff4000 ;  /* 0x3fff4000ff077424 */ /* 0x000fe200078e00ff */
[----:B------:R-:W-:Y:S01]  /*10d0*/  BSSY.RECONVERGENT B1, `(.L_x_3) ;  /* 0x000004c000017945 */ /* 0x000fe20003800200 */
[----:B------:R-:W-:Y:S02]  /*10e0*/  IMAD.MOV.U32 R6, RZ, RZ, 0x0 ;  /* 0x00000000ff067424 */ /* 0x000fe400078e00ff */
[----:B------:R-:W0:Y:S01]  /*10f0*/  MUFU.RCP64H R11, R7 ;  /* 0x00000007000b7308 */ /* 0x000e220000001800 */
[----:B------:R-:W-:Y:S02]  /*1100*/  IMAD.MOV.U32 R10, RZ, RZ, 0x1 ;  /* 0x00000001ff0a7424 */ /* 0x000fe400078e00ff */
[----:B------:R-:W-:Y:S02]  /*1110*/  IMAD.MOV.U32 R9, RZ, RZ, R25 ;  /* 0x000000ffff097224 */ /* 0x000fe400078e0019 */
[----:B------:R-:W-:Y:S02]  /*1120*/  IMAD.MOV.U32 R3, RZ, RZ, 0x1ca00000 ;  /* 0x1ca00000ff037424 */ /* 0x000fe400078e00ff */
[----:B------:R-:W-:Y:S01]  /*1130*/  IMAD.MOV.U32 R8, RZ, RZ, R24 ;  /* 0x000000ffff087224 */ /* 0x000fe200078e0018 */
[C---:B------:R-:W-:Y:S01]  /*1140*/  FSETP.GEU.AND P1, PT, |R9|.reuse, 1.469367938527859385e-39, PT ;  /* 0x001000000900780b */ /* 0x040fe20003f2e200 */
[----:B------:R-:W-:Y:S01]  /*1150*/  IMAD.MOV.U32 R19, RZ, RZ, 0x40800000 ;  /* 0x40800000ff137424 */ /* 0x000fe200078e00ff */
[----:B------:R-:W-:-:S03]  /*1160*/  LOP3.LUT R21, R9, 0x7ff00000, RZ, 0xc0, !PT ;  /* 0x7ff0000009157812 */ /* 0x000fc600078ec0ff */
[----:B------:R-:W-:Y:S01]  /*1170*/  VIADD R22, R19, 0xffffffff ;  /* 0xffffffff13167836 */ /* 0x000fe20000000000 */
[----:B------:R-:W-:Y:S01]  /*1180*/  ISETP.GE.U32.AND P0, PT, R21, 0x40800000, PT ;  /* 0x408000001500780c */ /* 0x000fe20003f06070 */
[----:B------:R-:W-:Y:S01]  /*1190*/  IMAD.MOV.U32 R18, RZ, RZ, R21 ;  /* 0x000000ffff127224 */ /* 0x000fe200078e0015 */
[----:B0-----:R-:W-:Y:S02]  /*11a0*/  DFMA R12, R10, -R6, 1 ;  /* 0x3ff000000a0c742b */ /* 0x001fe40000000806 */
[----:B------:R-:W-:-:S06]  /*11b0*/  SEL R3, R3, 0x63400000, !P0 ;  /* 0x6340000003037807 */ /* 0x000fcc0004000000 */
[----:B------:R-:W-:-:S08]  /*11c0*/  DFMA R12, R12, R12, R12 ;  /* 0x0000000c0c0c722b */ /* 0x000fd0000000000c */
[----:B------:R-:W-:Y:S01]  /*11d0*/  DFMA R14, R10, R12, R10 ;  /* 0x0000000c0a0e722b */ /* 0x000fe2000000000a */
[C-C-:B------:R-:W-:Y:S02]  /*11e0*/  @!P1 LOP3.LUT R12, R3.reuse, 0x80000000, R9.reuse, 0xf8, !PT ;  /* 0x80000000030c9812 */ /* 0x140fe400078ef809 */
[----:B------:R-:W-:Y:S02]  /*11f0*/  LOP3.LUT R11, R3, 0x800fffff, R9, 0xf8, !PT ;  /* 0x800fffff030b7812 */ /* 0x000fe400078ef809 */
[----:B------:R-:W-:Y:S01]  /*1200*/  @!P1 LOP3.LUT R13, R12, 0x100000, RZ, 0xfc, !PT ;  /* 0x001000000c0d9812 */ /* 0x000fe200078efcff */
[----:B------:R-:W-:Y:S01]  /*1210*/  @!P1 IMAD.MOV.U32 R12, RZ, RZ, RZ ;  /* 0x000000ffff0c9224 */ /* 0x000fe200078e00ff */
[----:B------:R-:W-:Y:S01]  /*1220*/  MOV R10, R8 ;  /* 0x00000008000a7202 */ /* 0x000fe20000000f00 */
[----:B------:R-:W-:-:S05]  /*1230*/  DFMA R16, R14, -R6, 1 ;  /* 0x3ff000000e10742b */ /* 0x000fca0000000806 */
[----:B------:R-:W-:-:S03]  /*1240*/  @!P1 DFMA R10, R10, 2, -R12 ;  /* 0x400000000a0a982b */ /* 0x000fc6000000080c */
[----:B------:R-:W-:-:S07]  /*1250*/  DFMA R16, R14, R16, R14 ;  /* 0x000000100e10722b */ /* 0x000fce000000000e */
[----:B------:R-:W-:Y:S01]  /*1260*/  @!P1 LOP3.LUT R18, R11, 0x7ff00000, RZ, 0xc0, !PT ;  /* 0x7ff000000b129812 */ /* 0x000fe200078ec0ff */
[----:B------:R-:W-:-:S04]  /*1270*/  DMUL R12, R16, R10 ;  /* 0x0000000a100c7228 */ /* 0x000fc80000000000 */
[----:B------:R-:W-:-:S04]  /*1280*/  VIADD R20, R18, 0xffffffff ;  /* 0xffffffff12147836 */ /* 0x000fc80000000000 */
[----:B------:R-:W-:Y:S01]  /*1290*/  DFMA R14, R12, -R6, R10 ;  /* 0x800000060c0e722b */ /* 0x000fe2000000000a */
[----:B------:R-:W-:-:S04]  /*12a0*/  ISETP.GT.U32.AND P0, PT, R20, 0x7feffffe, PT ;  /* 0x7feffffe1400780c */ /* 0x000fc80003f04070 */
[----:B------:R-:W-:-:S03]  /*12b0*/  ISETP.GT.U32.OR P0, PT, R22, 0x7feffffe, P0 ;  /* 0x7feffffe1600780c */ /* 0x000fc60000704470 */
[----:B------:R-:W-:-:S10]  /*12c0*/  DFMA R12, R16, R14, R12 ;  /* 0x0000000e100c722b */ /* 0x000fd4000000000c */
[----:B------:R-:W-:Y:S05]  /*12d0*/  @P0 BRA `(.L_x_4) ;  /* 0x0000000000680947 */ /* 0x000fea0003800000 */
[----:B------:R-:W-:-:S05]  /*12e0*/  IMAD.MOV.U32 R8, RZ, RZ, 0x40800000 ;  /* 0x40800000ff087424 */ /* 0x000fca00078e00ff */
[----:B------:R-:W-:-:S04]  /*12f0*/  VIADDMNMX R8, R21, -R8, 0xb9600000, !PT ;  /* 0xb960000015087446 */ /* 0x000fc80007800908 */
[----:B------:R-:W-:-:S04]  /*1300*/  VIMNMX R8, PT, PT, R8, 0x46a00000, PT ;  /* 0x46a0000008087848 */ /* 0x000fc80003fe0100 */
[----:B------:R-:W-:Y:S01]  /*1310*/  IADD3 R16, PT, PT, -R3, R8, RZ ;  /* 0x0000000803107210 */ /* 0x000fe20007ffe1ff */
[----:B------:R-:W-:-:S04]  /*1320*/  IMAD.MOV.U32 R8, RZ, RZ, RZ ;  /* 0x000000ffff087224 */ /* 0x000fc800078e00ff */
[----:B------:R-:W-:-:S06]  /*1330*/  VIADD R9, R16, 0x7fe00000 ;  /* 0x7fe0000010097836 */ /* 0x000fcc0000000000 */
[----:B------:R-:W-:-:S10]  /*1340*/  DMUL R14, R12, R8 ;  /* 0x000000080c0e7228 */ /* 0x000fd40000000000 */
[----:B------:R-:W-:-:S13]  /*1350*/  FSETP.GTU.AND P0, PT, |R15|, 1.469367938527859385e-39, PT ;  /* 0x001000000f00780b */ /* 0x000fda0003f0c200 */
[----:B------:R-:W-:Y:S05]  /*1360*/  @P0 BRA `(.L_x_5) ;  /* 0x0000000000880947 */ /* 0x000fea0003800000 */
[----:B------:R-:W-:Y:S01]  /*1370*/  DFMA R6, R12, -R6, R10 ;  /* 0x800000060c06722b */ /* 0x000fe2000000000a */
[----:B------:R-:W-:-:S09]  /*1380*/  IMAD.MOV.U32 R8, RZ, RZ, RZ ;  /* 0x000000ffff087224 */ /* 0x000fd200078e00ff */
[C---:B------:R-:W-:Y:S02]  /*1390*/  FSETP.NEU.AND P0, PT, R7.reuse, RZ, PT ;  /* 0x000000ff0700720b */ /* 0x040fe40003f0d000 */
[----:B------:R-:W-:-:S04]  /*13a0*/  LOP3.LUT R3, R7, 0x408f4000, RZ, 0x3c, !PT ;  /* 0x408f400007037812 */ /* 0x000fc800078e3cff */
[----:B------:R-:W-:-:S04]  /*13b0*/  LOP3.LUT R3, R3, 0x80000000, RZ, 0xc0, !PT ;  /* 0x8000000003037812 */ /* 0x000fc800078ec0ff */
[----:B------:R-:W-:-:S03]  /*13c0*/  LOP3.LUT R9, R3, R9, RZ, 0xfc, !PT ;  /* 0x0000000903097212 */ /* 0x000fc600078efcff */
[----:B------:R-:W-:Y:S05]  /*13d0*/  @!P0 BRA `(.L_x_5) ;  /* 0x00000000006c8947 */ /* 0x000fea0003800000 */
[----:B------:R-:W-:Y:S01]  /*13e0*/  IMAD.MOV R7, RZ, RZ, -R16 ;  /* 0x000000ffff077224 */ /* 0x000fe200078e0a10 */
[----:B------:R-:W-:Y:S01]  /*13f0*/  DMUL.RP R8, R12, R8 ;  /* 0x000000080c087228 */ /* 0x000fe20000008000 */
[----:B------:R-:W-:-:S06]  /*1400*/  IMAD.MOV.U32 R6, RZ, RZ, RZ ;  /* 0x000000ffff067224 */ /* 0x000fcc00078e00ff */
[----:B------:R-:W-:-:S03]  /*1410*/  DFMA R6, R14, -R6, R12 ;  /* 0x800000060e06722b */ /* 0x000fc6000000000c */
[----:B------:R-:W-:-:S03]  /*1420*/  LOP3.LUT R3, R9, R3, RZ, 0x3c, !PT ;  /* 0x0000000309037212 */ /* 0x000fc600078e3cff */
[----:B------:R-:W-:-:S04]  /*1430*/  IADD3 R6, PT, PT, -R16, -0x43300000, RZ ;  /* 0xbcd0000010067810 */ /* 0x000fc80007ffe1ff */
[----:B------:R-:W-:-:S04]  /*1440*/  FSETP.NEU.AND P0, PT, |R7|, R6, PT ;  /* 0x000000060700720b */ /* 0x000fc80003f0d200 */
[----:B------:R-:W-:Y:S02]  /*1450*/  FSEL R14, R8, R14, !P0 ;  /* 0x0000000e080e7208 */ /* 0x000fe40004000000 */
[----:B------:R-:W-:Y:S01]  /*1460*/  FSEL R15, R3, R15, !P0 ;  /* 0x0000000f030f7208 */ /* 0x000fe20004000000 */
[----:B------:R-:W-:Y:S06]  /*1470*/  BRA `(.L_x_5) ;  /* 0x0000000000447947 */ /* 0x000fec0003800000 */
.L_x_4:
[----:B------:R-:W-:-:S14]  /*1480*/  DSETP.NAN.AND P0, PT, R8, R8, PT ;  /* 0x000000080800722a */ /* 0x000fdc0003f08000 */
[----:B------:R-:W-:Y:S05]  /*1490*/  @P0 BRA `(.L_x_6) ;  /* 0x0000000000340947 */ /* 0x000fea0003800000 */
[----:B------:R-:W-:Y:S01]  /*14a0*/  ISETP.NE.AND P0, PT, R18, R19, PT ;  /* 0x000000131200720c */ /* 0x000fe20003f05270 */
[----:B------:R-:W-:Y:S01]  /*14b0*/  IMAD.MOV.U32 R14, RZ, RZ, 0x0 ;  /* 0x00000000ff0e7424 */ /* 0x000fe200078e00ff */
[----:B------:R-:W-:-:S11]  /*14c0*/  MOV R15, 0xfff80000 ;  /* 0xfff80000000f7802 */ /* 0x000fd60000000f00 */
[----:B------:R-:W-:Y:S05]  /*14d0*/  @!P0 BRA `(.L_x_5) ;  /* 0x00000000002c8947 */ /* 0x000fea0003800000 */
[----:B------:R-:W-:Y:S02]  /*14e0*/  ISETP.NE.AND P0, PT, R18, 0x7ff00000, PT ;  /* 0x7ff000001200780c */ /* 0x000fe40003f05270 */
[----:B------:R-:W-:Y:S02]  /*14f0*/  LOP3.LUT R8, R9, 0x408f4000, RZ, 0x3c, !PT ;  /* 0x408f400009087812 */ /* 0x000fe400078e3cff */
[----:B------:R-:W-:Y:S02]  /*1500*/  ISETP.EQ.OR P0, PT, R19, RZ, !P0 ;  /* 0x000000ff1300720c */ /* 0x000fe40004702670 */
[----:B------:R-:W-:-:S11]  /*1510*/  LOP3.LUT R15, R8, 0x80000000, RZ, 0xc0, !PT ;  /* 0x80000000080f7812 */ /* 0x000fd600078ec0ff */
[----:B------:R-:W-:Y:S01]  /*1520*/  @P0 LOP3.LUT R3, R15, 0x7ff00000, RZ, 0xfc, !PT ;  /* 0x7ff000000f030812 */ /* 0x000fe200078efcff */
[----:B------:R-:W-:Y:S02]  /*1530*/  @!P0 IMAD.MOV.U32 R14, RZ, RZ, RZ ;  /* 0x000000ffff0e8224 */ /* 0x000fe400078e00ff */
[----:B------:R-:W-:Y:S02]  /*1540*/  @P0 IMAD.MOV.U32 R14, RZ, RZ, RZ ;  /* 0x000000ffff0e0224 */ /* 0x000fe400078e00ff */
[----:B------:R-:W-:Y:S01]  /*1550*/  @P0 IMAD.MOV.U32 R15, RZ, RZ, R3 ;  /* 0x000000ffff0f0224 */ /* 0x000fe200078e0003 */
[----:B------:R-:W-:Y:S06]  /*1560*/  BRA `(.L_x_5) ;  /* 0x0000000000087947 */ /* 0x000fec0003800000 */
.L_x_6:
[----:B------:R-:W-:Y:S01]  /*1570*/  LOP3.LUT R15, R9, 0x80000, RZ, 0xfc, !PT ;  /* 0x00080000090f7812 */ /* 0x000fe200078efcff */
[----:B------:R-:W-:-:S07]  /*1580*/  IMAD.MOV.U32 R14, RZ, RZ, R8 ;  /* 0x000000ffff0e7224 */ /* 0x000fce00078e0008 */
.L_x_5:
[----:B------:R-:W-:Y:S05]  /*1590*/  BSYNC.RECONVERGENT B1 ;  /* 0x0000000000017941 */ /* 0x000fea0003800200 */
.L_x_3:
[----:B------:R-:W-:-:S04]  /*15a0*/  IMAD.MOV.U32 R3, RZ, RZ, 0x0 ;  /* 0x00000000ff037424 */ /* 0x000fc800078e00ff */
[----:B------:R-:W-:Y:S05]  /*15b0*/  RET.REL.NODEC R2 `(_Z13ComputeThetasPdS_S_S_) ;  /* 0xffffffe802907950 */ /* 0x000fea0003c3ffff */
.L_x_7:
[----:B------:R-:W-:-:S00]  /*15c0*/  BRA `(.L_x_7) ;  /* 0xfffffffc00fc7947 */ /* 0x000fc0000383ffff */
[----:B------:R-:W-:-:S00]  /*15d0*/  NOP ;  /* 0x0000000000007918 */ /* 0x000fc00000000000 */
        /* <DEDUP_REMOVED lines=10> */
.L_x_8:


//--------------------- .nv.shared.reserved.0     --------------------------
	.section	.nv.shared.reserved.0,"aw",@nobits
	.weak		__nv_reservedSMEM_offset_0_alias
	.size		__nv_reservedSMEM_offset_0_alias, 0, 64
	.other		__nv_reservedSMEM_offset_0_alias,@"STO_CUDA_RESERVED_SHARED STV_DEFAULT"
__nv_reservedSMEM_offset_0_alias:
	.zero		0
	.zero		64


//--------------------- .nv.constant0._Z13ComputeThetasPdS_S_S_ --------------------------
	.section	.nv.constant0._Z13ComputeThetasPdS_S_S_,"a",@progbits
	.sectionflags	@""
	.align	4
.nv.constant0._Z13ComputeThetasPdS_S_S_:
	.zero		928


//--------------------- SYMBOLS --------------------------

	.type		.nv.reservedSmem.offset0,@object
	.size		.nv.reservedSmem.offset0,0x4
